//
// Generated by NVIDIA NVVM Compiler
//
// Compiler Build ID: CL-36424714
// Cuda compilation tools, release 13.0, V13.0.88
// Based on NVVM 20.0.0
//

.version 9.0
.target sm_100
.address_size 64

	// .globl	_ZN6kineto20matrixMultiplyKernelEPfS0_S0_i
// _ZZN6kineto15reduceSumKernelEPfS0_iE5sdata has been demoted

.visible .entry _ZN6kineto20matrixMultiplyKernelEPfS0_S0_i(
	.param .u64 .ptr .align 1 _ZN6kineto20matrixMultiplyKernelEPfS0_S0_i_param_0,
	.param .u64 .ptr .align 1 _ZN6kineto20matrixMultiplyKernelEPfS0_S0_i_param_1,
	.param .u64 .ptr .align 1 _ZN6kineto20matrixMultiplyKernelEPfS0_S0_i_param_2,
	.param .u32 _ZN6kineto20matrixMultiplyKernelEPfS0_S0_i_param_3
)
{
	.reg .pred 	%p<10>;
	.reg .b32 	%r<40>;
	.reg .b32 	%f<67>;
	.reg .b64 	%rd<67>;

	ld.param.u64 	%rd14, [_ZN6kineto20matrixMultiplyKernelEPfS0_S0_i_param_0];
	ld.param.u64 	%rd15, [_ZN6kineto20matrixMultiplyKernelEPfS0_S0_i_param_1];
	ld.param.u32 	%r18, [_ZN6kineto20matrixMultiplyKernelEPfS0_S0_i_param_3];
	cvta.to.global.u64 	%rd1, %rd15;
	cvta.to.global.u64 	%rd2, %rd14;
	mov.u32 	%r19, %ctaid.y;
	mov.u32 	%r20, %ntid.y;
	mov.u32 	%r21, %tid.y;
	mad.lo.s32 	%r1, %r19, %r20, %r21;
	mov.u32 	%r22, %ctaid.x;
	mov.u32 	%r23, %ntid.x;
	mov.u32 	%r24, %tid.x;
	mad.lo.s32 	%r2, %r22, %r23, %r24;
	max.s32 	%r25, %r1, %r2;
	setp.ge.s32 	%p1, %r25, %r18;
	@%p1 bra 	$L__BB0_13;
	mul.lo.s32 	%r3, %r18, %r1;
	and.b32  	%r4, %r18, 7;
	setp.lt.u32 	%p2, %r18, 8;
	mov.f32 	%f66, 0f00000000;
	mov.b32 	%r38, 0;
	@%p2 bra 	$L__BB0_4;
	and.b32  	%r38, %r18, 2147483640;
	neg.s32 	%r36, %r38;
	mul.wide.s32 	%rd16, %r18, 4;
	add.s64 	%rd3, %rd1, %rd16;
	shl.b32 	%r7, %r18, 3;
	mul.wide.s32 	%rd17, %r18, 8;
	add.s64 	%rd4, %rd1, %rd17;
	mul.wide.s32 	%rd18, %r18, 12;
	add.s64 	%rd5, %rd1, %rd18;
	mul.wide.s32 	%rd19, %r18, 16;
	add.s64 	%rd6, %rd1, %rd19;
	mul.wide.s32 	%rd20, %r18, 20;
	add.s64 	%rd7, %rd1, %rd20;
	mul.wide.s32 	%rd21, %r18, 24;
	add.s64 	%rd8, %rd1, %rd21;
	mul.wide.s32 	%rd22, %r18, 28;
	add.s64 	%rd9, %rd1, %rd22;
	mul.wide.u32 	%rd23, %r3, 4;
	add.s64 	%rd24, %rd23, %rd2;
	add.s64 	%rd66, %rd24, 16;
	mov.f32 	%f66, 0f00000000;
	mov.u32 	%r35, %r2;
$L__BB0_3:
	.pragma "nounroll";
	mul.wide.s32 	%rd25, %r35, 4;
	add.s64 	%rd26, %rd3, %rd25;
	add.s64 	%rd27, %rd4, %rd25;
	add.s64 	%rd28, %rd5, %rd25;
	add.s64 	%rd29, %rd6, %rd25;
	add.s64 	%rd30, %rd7, %rd25;
	add.s64 	%rd31, %rd8, %rd25;
	add.s64 	%rd32, %rd9, %rd25;
	add.s64 	%rd33, %rd1, %rd25;
	ld.global.f32 	%f16, [%rd66+-16];
	ld.global.f32 	%f17, [%rd33];
	fma.rn.f32 	%f18, %f16, %f17, %f66;
	ld.global.f32 	%f19, [%rd66+-12];
	ld.global.f32 	%f20, [%rd26];
	fma.rn.f32 	%f21, %f19, %f20, %f18;
	ld.global.f32 	%f22, [%rd66+-8];
	ld.global.f32 	%f23, [%rd27];
	fma.rn.f32 	%f24, %f22, %f23, %f21;
	ld.global.f32 	%f25, [%rd66+-4];
	ld.global.f32 	%f26, [%rd28];
	fma.rn.f32 	%f27, %f25, %f26, %f24;
	ld.global.f32 	%f28, [%rd66];
	ld.global.f32 	%f29, [%rd29];
	fma.rn.f32 	%f30, %f28, %f29, %f27;
	ld.global.f32 	%f31, [%rd66+4];
	ld.global.f32 	%f32, [%rd30];
	fma.rn.f32 	%f33, %f31, %f32, %f30;
	ld.global.f32 	%f34, [%rd66+8];
	ld.global.f32 	%f35, [%rd31];
	fma.rn.f32 	%f36, %f34, %f35, %f33;
	ld.global.f32 	%f37, [%rd66+12];
	ld.global.f32 	%f38, [%rd32];
	fma.rn.f32 	%f66, %f37, %f38, %f36;
	add.s32 	%r36, %r36, 8;
	add.s32 	%r35, %r35, %r7;
	add.s64 	%rd66, %rd66, 32;
	setp.ne.s32 	%p3, %r36, 0;
	@%p3 bra 	$L__BB0_3;
$L__BB0_4:
	setp.eq.s32 	%p4, %r4, 0;
	@%p4 bra 	$L__BB0_12;
	and.b32  	%r13, %r18, 3;
	setp.lt.u32 	%p5, %r4, 4;
	@%p5 bra 	$L__BB0_7;
	add.s32 	%r27, %r38, %r3;
	mul.wide.u32 	%rd34, %r27, 4;
	add.s64 	%rd35, %rd2, %rd34;
	ld.global.f32 	%f40, [%rd35];
	mad.lo.s32 	%r28, %r38, %r18, %r2;
	mul.wide.s32 	%rd36, %r28, 4;
	add.s64 	%rd37, %rd1, %rd36;
	ld.global.f32 	%f41, [%rd37];
	fma.rn.f32 	%f42, %f40, %f41, %f66;
	cvt.u64.u32 	%rd38, %r3;
	cvt.u64.u32 	%rd39, %r38;
	add.s64 	%rd40, %rd39, %rd38;
	shl.b64 	%rd41, %rd40, 2;
	add.s64 	%rd42, %rd2, %rd41;
	ld.global.f32 	%f43, [%rd42+4];
	mul.wide.s32 	%rd43, %r18, 4;
	add.s64 	%rd44, %rd37, %rd43;
	ld.global.f32 	%f44, [%rd44];
	fma.rn.f32 	%f45, %f43, %f44, %f42;
	ld.global.f32 	%f46, [%rd42+8];
	add.s64 	%rd45, %rd44, %rd43;
	ld.global.f32 	%f47, [%rd45];
	fma.rn.f32 	%f48, %f46, %f47, %f45;
	ld.global.f32 	%f49, [%rd42+12];
	add.s64 	%rd46, %rd45, %rd43;
	ld.global.f32 	%f50, [%rd46];
	fma.rn.f32 	%f66, %f49, %f50, %f48;
	add.s32 	%r38, %r38, 4;
$L__BB0_7:
	setp.eq.s32 	%p6, %r13, 0;
	@%p6 bra 	$L__BB0_12;
	setp.eq.s32 	%p7, %r13, 1;
	@%p7 bra 	$L__BB0_10;
	add.s32 	%r29, %r38, %r3;
	mul.wide.u32 	%rd47, %r29, 4;
	add.s64 	%rd48, %rd2, %rd47;
	ld.global.f32 	%f52, [%rd48];
	mad.lo.s32 	%r30, %r38, %r18, %r2;
	mul.wide.s32 	%rd49, %r30, 4;
	add.s64 	%rd50, %rd1, %rd49;
	ld.global.f32 	%f53, [%rd50];
	fma.rn.f32 	%f54, %f52, %f53, %f66;
	cvt.u64.u32 	%rd51, %r3;
	cvt.u64.u32 	%rd52, %r38;
	add.s64 	%rd53, %rd52, %rd51;
	shl.b64 	%rd54, %rd53, 2;
	add.s64 	%rd55, %rd2, %rd54;
	ld.global.f32 	%f55, [%rd55+4];
	mul.wide.s32 	%rd56, %r18, 4;
	add.s64 	%rd57, %rd50, %rd56;
	ld.global.f32 	%f56, [%rd57];
	fma.rn.f32 	%f66, %f55, %f56, %f54;
	add.s32 	%r38, %r38, 2;
$L__BB0_10:
	and.b32  	%r31, %r18, 1;
	setp.eq.b32 	%p8, %r31, 1;
	not.pred 	%p9, %p8;
	@%p9 bra 	$L__BB0_12;
	add.s32 	%r32, %r38, %r3;
	mul.wide.u32 	%rd58, %r32, 4;
	add.s64 	%rd59, %rd2, %rd58;
	ld.global.f32 	%f57, [%rd59];
	mad.lo.s32 	%r33, %r38, %r18, %r2;
	mul.wide.s32 	%rd60, %r33, 4;
	add.s64 	%rd61, %rd1, %rd60;
	ld.global.f32 	%f58, [%rd61];
	fma.rn.f32 	%f66, %f57, %f58, %f66;
$L__BB0_12:
	ld.param.u64 	%rd65, [_ZN6kineto20matrixMultiplyKernelEPfS0_S0_i_param_2];
	add.s32 	%r34, %r3, %r2;
	cvta.to.global.u64 	%rd62, %rd65;
	mul.wide.s32 	%rd63, %r34, 4;
	add.s64 	%rd64, %rd62, %rd63;
	st.global.f32 	[%rd64], %f66;
$L__BB0_13:
	ret;

}
	// .globl	_ZN6kineto19elementWiseOpKernelEPfS0_S0_S0_S0_i
.visible .entry _ZN6kineto19elementWiseOpKernelEPfS0_S0_S0_S0_i(
	.param .u64 .ptr .align 1 _ZN6kineto19elementWiseOpKernelEPfS0_S0_S0_S0_i_param_0,
	.param .u64 .ptr .align 1 _ZN6kineto19elementWiseOpKernelEPfS0_S0_S0_S0_i_param_1,
	.param .u64 .ptr .align 1 _ZN6kineto19elementWiseOpKernelEPfS0_S0_S0_S0_i_param_2,
	.param .u64 .ptr .align 1 _ZN6kineto19elementWiseOpKernelEPfS0_S0_S0_S0_i_param_3,
	.param .u64 .ptr .align 1 _ZN6kineto19elementWiseOpKernelEPfS0_S0_S0_S0_i_param_4,
	.param .u32 _ZN6kineto19elementWiseOpKernelEPfS0_S0_S0_S0_i_param_5
)
{
	.reg .pred 	%p<2>;
	.reg .b32 	%r<6>;
	.reg .b32 	%f<7>;
	.reg .b64 	%rd<17>;

	ld.param.u64 	%rd1, [_ZN6kineto19elementWiseOpKernelEPfS0_S0_S0_S0_i_param_0];
	ld.param.u64 	%rd2, [_ZN6kineto19elementWiseOpKernelEPfS0_S0_S0_S0_i_param_1];
	ld.param.u64 	%rd3, [_ZN6kineto19elementWiseOpKernelEPfS0_S0_S0_S0_i_param_2];
	ld.param.u64 	%rd4, [_ZN6kineto19elementWiseOpKernelEPfS0_S0_S0_S0_i_param_3];
	ld.param.u64 	%rd5, [_ZN6kineto19elementWiseOpKernelEPfS0_S0_S0_S0_i_param_4];
	ld.param.u32 	%r2, [_ZN6kineto19elementWiseOpKernelEPfS0_S0_S0_S0_i_param_5];
	mov.u32 	%r3, %ctaid.x;
	mov.u32 	%r4, %ntid.x;
	mov.u32 	%r5, %tid.x;
	mad.lo.s32 	%r1, %r3, %r4, %r5;
	setp.ge.s32 	%p1, %r1, %r2;
	@%p1 bra 	$L__BB1_2;
	cvta.to.global.u64 	%rd6, %rd1;
	cvta.to.global.u64 	%rd7, %rd2;
	cvta.to.global.u64 	%rd8, %rd3;
	cvta.to.global.u64 	%rd9, %rd4;
	cvta.to.global.u64 	%rd10, %rd5;
	mul.wide.s32 	%rd11, %r1, 4;
	add.s64 	%rd12, %rd6, %rd11;
	ld.global.f32 	%f1, [%rd12];
	add.s64 	%rd13, %rd7, %rd11;
	ld.global.f32 	%f2, [%rd13];
	add.s64 	%rd14, %rd8, %rd11;
	ld.global.f32 	%f3, [%rd14];
	fma.rn.f32 	%f4, %f2, %f3, %f1;
	add.s64 	%rd15, %rd9, %rd11;
	ld.global.f32 	%f5, [%rd15];
	add.f32 	%f6, %f5, %f4;
	add.s64 	%rd16, %rd10, %rd11;
	st.global.f32 	[%rd16], %f6;
$L__BB1_2:
	ret;

}
	// .globl	_ZN6kineto15reduceSumKernelEPfS0_i
.visible .entry _ZN6kineto15reduceSumKernelEPfS0_i(
	.param .u64 .ptr .align 1 _ZN6kineto15reduceSumKernelEPfS0_i_param_0,
	.param .u64 .ptr .align 1 _ZN6kineto15reduceSumKernelEPfS0_i_param_1,
	.param .u32 _ZN6kineto15reduceSumKernelEPfS0_i_param_2
)
{
	.reg .pred 	%p<6>;
	.reg .b32 	%r<14>;
	.reg .b32 	%f<10>;
	.reg .b64 	%rd<7>;
	// demoted variable
	.shared .align 4 .b8 _ZZN6kineto15reduceSumKernelEPfS0_iE5sdata[1024];
	ld.param.u64 	%rd1, [_ZN6kineto15reduceSumKernelEPfS0_i_param_0];
	ld.param.u64 	%rd2, [_ZN6kineto15reduceSumKernelEPfS0_i_param_1];
	ld.param.u32 	%r7, [_ZN6kineto15reduceSumKernelEPfS0_i_param_2];
	mov.u32 	%r1, %tid.x;
	mov.u32 	%r8, %ctaid.x;
	mov.u32 	%r13, %ntid.x;
	mad.lo.s32 	%r3, %r8, %r13, %r1;
	setp.ge.u32 	%p1, %r3, %r7;
	mov.f32 	%f9, 0f00000000;
	@%p1 bra 	$L__BB2_2;
	cvta.to.global.u64 	%rd3, %rd1;
	mul.wide.u32 	%rd4, %r3, 4;
	add.s64 	%rd5, %rd3, %rd4;
	ld.global.f32 	%f9, [%rd5];
$L__BB2_2:
	shl.b32 	%r9, %r1, 2;
	mov.u32 	%r10, _ZZN6kineto15reduceSumKernelEPfS0_iE5sdata;
	add.s32 	%r4, %r10, %r9;
	st.shared.f32 	[%r4], %f9;
	bar.sync 	0;
	setp.lt.u32 	%p2, %r13, 2;
	@%p2 bra 	$L__BB2_6;
$L__BB2_3:
	shr.u32 	%r6, %r13, 1;
	setp.ge.u32 	%p3, %r1, %r6;
	@%p3 bra 	$L__BB2_5;
	shl.b32 	%r11, %r6, 2;
	add.s32 	%r12, %r4, %r11;
	ld.shared.f32 	%f4, [%r12];
	ld.shared.f32 	%f5, [%r4];
	add.f32 	%f6, %f4, %f5;
	st.shared.f32 	[%r4], %f6;
$L__BB2_5:
	bar.sync 	0;
	setp.gt.u32 	%p4, %r13, 3;
	mov.u32 	%r13, %r6;
	@%p4 bra 	$L__BB2_3;
$L__BB2_6:
	setp.ne.s32 	%p5, %r1, 0;
	@%p5 bra 	$L__BB2_8;
	ld.shared.f32 	%f7, [_ZZN6kineto15reduceSumKernelEPfS0_iE5sdata];
	cvta.to.global.u64 	%rd6, %rd2;
	atom.global.add.f32 	%f8, [%rd6], %f7;
$L__BB2_8:
	ret;

}
	// .globl	_ZN6kineto6squareEPfi
.visible .entry _ZN6kineto6squareEPfi(
	.param .u64 .ptr .align 1 _ZN6kineto6squareEPfi_param_0,
	.param .u32 _ZN6kineto6squareEPfi_param_1
)
{
	.reg .pred 	%p<2>;
	.reg .b32 	%r<6>;
	.reg .b32 	%f<3>;
	.reg .b64 	%rd<5>;

	ld.param.u64 	%rd1, [_ZN6kineto6squareEPfi_param_0];
	ld.param.u32 	%r2, [_ZN6kineto6squareEPfi_param_1];
	mov.u32 	%r3, %ntid.x;
	mov.u32 	%r4, %ctaid.x;
	mov.u32 	%r5, %tid.x;
	mad.lo.s32 	%r1, %r3, %r4, %r5;
	setp.ge.s32 	%p1, %r1, %r2;
	@%p1 bra 	$L__BB3_2;
	cvta.to.global.u64 	%rd2, %rd1;
	mul.wide.s32 	%rd3, %r1, 4;
	add.s64 	%rd4, %rd2, %rd3;
	ld.global.f32 	%f1, [%rd4];
	mul.f32 	%f2, %f1, %f1;
	st.global.f32 	[%rd4], %f2;
$L__BB3_2:
	ret;

}


// ===== COMPILED SASS (sm_100) =====

	.target	sm_100

	.elftype	@"ET_EXEC"


//--------------------- .note.nv.tkinfo           --------------------------
	.section	.note.nv.tkinfo,"",@"SHT_NOTE"
	.sectionflags	@"SHF_NOTE_NV_TKINFO"
	.tkinfo
        /*0018*/ 	.word	0x00000002
        /*0030*/ 	.string	""
        /*0030*/ 	.string	"ptxas"
        /*0030*/ 	.string	"Cuda compilation tools, release 13.0, V13.0.88"
        /*0030*/ 	.string	"Build cuda_13.0.r13.0/compiler.36424714_0"
        /*0030*/ 	.string	"-arch sm_100 -m 64 "



//--------------------- .note.nv.cuinfo           --------------------------
	.section	.note.nv.cuinfo,"",@"SHT_NOTE"
	.sectionflags	@"SHF_NOTE_NV_CUINFO"
        /*0018*/ 	.short	0x0002
        /*001a*/ 	.short	0x0064
        /*001c*/ 	.short	0x0082
	.zero		2


//--------------------- .nv.info                  --------------------------
	.section	.nv.info,"",@"SHT_CUDA_INFO"
	.align	4


	//----- nvinfo : EIATTR_REGCOUNT
	.align		4
        /*0000*/ 	.byte	0x04, 0x2f
        /*0002*/ 	.short	(.L_1 - .L_0)
	.align		4
.L_0:
        /*0004*/ 	.word	index@(_ZN6kineto20matrixMultiplyKernelEPfS0_S0_i)
        /*0008*/ 	.word	0x0000001e


	//----- nvinfo : EIATTR_FRAME_SIZE
	.align		4
.L_1:
        /*000c*/ 	.byte	0x04, 0x11
        /*000e*/ 	.short	(.L_3 - .L_2)
	.align		4
.L_2:
        /*0010*/ 	.word	index@(_ZN6kineto20matrixMultiplyKernelEPfS0_S0_i)
        /*0014*/ 	.word	0x00000000


	//----- nvinfo : EIATTR_REGCOUNT
	.align		4
.L_3:
        /*0018*/ 	.byte	0x04, 0x2f
        /*001a*/ 	.short	(.L_5 - .L_4)
	.align		4
.L_4:
        /*001c*/ 	.word	index@(_ZN6kineto19elementWiseOpKernelEPfS0_S0_S0_S0_i)
        /*0020*/ 	.word	0x00000010


	//----- nvinfo : EIATTR_FRAME_SIZE
	.align		4
.L_5:
        /*0024*/ 	.byte	0x04, 0x11
        /*0026*/ 	.short	(.L_7 - .L_6)
	.align		4
.L_6:
        /*0028*/ 	.word	index@(_ZN6kineto19elementWiseOpKernelEPfS0_S0_S0_S0_i)
        /*002c*/ 	.word	0x00000000


	//----- nvinfo : EIATTR_REGCOUNT
	.align		4
.L_7:
        /*0030*/ 	.byte	0x04, 0x2f
        /*0032*/ 	.short	(.L_9 - .L_8)
	.align		4
.L_8:
        /*0034*/ 	.word	index@(_ZN6kineto15reduceSumKernelEPfS0_i)
        /*0038*/ 	.word	0x0000000a


	//----- nvinfo : EIATTR_FRAME_SIZE
	.align		4
.L_9:
        /*003c*/ 	.byte	0x04, 0x11
        /*003e*/ 	.short	(.L_11 - .L_10)
	.align		4
.L_10:
        /*0040*/ 	.word	index@(_ZN6kineto15reduceSumKernelEPfS0_i)
        /*0044*/ 	.word	0x00000000


	//----- nvinfo : EIATTR_REGCOUNT
	.align		4
.L_11:
        /*0048*/ 	.byte	0x04, 0x2f
        /*004a*/ 	.short	(.L_13 - .L_12)
	.align		4
.L_12:
        /*004c*/ 	.word	index@(_ZN6kineto6squareEPfi)
        /*0050*/ 	.word	0x00000008


	//----- nvinfo : EIATTR_FRAME_SIZE
	.align		4
.L_13:
        /*0054*/ 	.byte	0x04, 0x11
        /*0056*/ 	.short	(.L_15 - .L_14)
	.align		4
.L_14:
        /*0058*/ 	.word	index@(_ZN6kineto6squareEPfi)
        /*005c*/ 	.word	0x00000000


	//----- nvinfo : EIATTR_MIN_STACK_SIZE
	.align		4
.L_15:
        /*0060*/ 	.byte	0x04, 0x12
        /*0062*/ 	.short	(.L_17 - .L_16)
	.align		4
.L_16:
        /*0064*/ 	.word	index@(_ZN6kineto6squareEPfi)
        /*0068*/ 	.word	0x00000000


	//----- nvinfo : EIATTR_MIN_STACK_SIZE
	.align		4
.L_17:
        /*006c*/ 	.byte	0x04, 0x12
        /*006e*/ 	.short	(.L_19 - .L_18)
	.align		4
.L_18:
        /*0070*/ 	.word	index@(_ZN6kineto15reduceSumKernelEPfS0_i)
        /*0074*/ 	.word	0x00000000


	//----- nvinfo : EIATTR_MIN_STACK_SIZE
	.align		4
.L_19:
        /*0078*/ 	.byte	0x04, 0x12
        /*007a*/ 	.short	(.L_21 - .L_20)
	.align		4
.L_20:
        /*007c*/ 	.word	index@(_ZN6kineto19elementWiseOpKernelEPfS0_S0_S0_S0_i)
        /*0080*/ 	.word	0x00000000


	//----- nvinfo : EIATTR_MIN_STACK_SIZE
	.align		4
.L_21:
        /*0084*/ 	.byte	0x04, 0x12
        /*0086*/ 	.short	(.L_23 - .L_22)
	.align		4
.L_22:
        /*0088*/ 	.word	index@(_ZN6kineto20matrixMultiplyKernelEPfS0_S0_i)
        /*008c*/ 	.word	0x00000000
.L_23:


//--------------------- .nv.compat                --------------------------
	.section	.nv.compat,"",@"SHT_CUDA_COMPAT_INFO"
	.align	4
        /*0000*/ 	.byte	0x02, 0x09, 0x00, 0x00, 0x02, 0x02, 0x01, 0x00, 0x02, 0x05, 0x05, 0x00, 0x03, 0x07, 0x01, 0x01
        /*0010*/ 	.byte	0x02, 0x03, 0x00, 0x00, 0x02, 0x06, 0x01, 0x00, 0x04, 0x0b, 0x08, 0x00, 0x09, 0x00, 0x00, 0x00
        /*0020*/ 	.byte	0x00, 0x00, 0x00, 0x00


//--------------------- .nv.info._ZN6kineto6squareEPfi --------------------------
	.section	.nv.info._ZN6kineto6squareEPfi,"",@"SHT_CUDA_INFO"
	.sectionflags	@""
	.align	4


	//----- nvinfo : EIATTR_CUDA_API_VERSION
	.align		4
        /*0000*/ 	.byte	0x04, 0x37
        /*0002*/ 	.short	(.L_25 - .L_24)
.L_24:
        /*0004*/ 	.word	0x00000082


	//----- nvinfo : EIATTR_KPARAM_INFO
	.align		4
.L_25:
        /*0008*/ 	.byte	0x04, 0x17
        /*000a*/ 	.short	(.L_27 - .L_26)
.L_26:
        /*000c*/ 	.word	0x00000000
        /*0010*/ 	.short	0x0001
        /*0012*/ 	.short	0x0008
        /*0014*/ 	.byte	0x00, 0xf0, 0x11, 0x00


	//----- nvinfo : EIATTR_KPARAM_INFO
	.align		4
.L_27:
        /*0018*/ 	.byte	0x04, 0x17
        /*001a*/ 	.short	(.L_29 - .L_28)
.L_28:
        /*001c*/ 	.word	0x00000000
        /*0020*/ 	.short	0x0000
        /*0022*/ 	.short	0x0000
        /*0024*/ 	.byte	0x00, 0xf5, 0x21, 0x00


	//----- nvinfo : EIATTR_SPARSE_MMA_MASK
	.align		4
.L_29:
        /*0028*/ 	.byte	0x03, 0x50
        /*002a*/ 	.short	0x0000


	//----- nvinfo : EIATTR_MAXREG_COUNT
	.align		4
        /*002c*/ 	.byte	0x03, 0x1b
        /*002e*/ 	.short	0x00ff


	//----- nvinfo : EIATTR_MERCURY_ISA_VERSION
	.align		4
        /*0030*/ 	.byte	0x03, 0x5f
        /*0032*/ 	.short	0x0101


	//----- nvinfo : EIATTR_VRC_CTA_INIT_COUNT
	.align		4
        /*0034*/ 	.byte	0x02, 0x4a
	.zero		1
	.zero		1


	//----- nvinfo : EIATTR_EXIT_INSTR_OFFSETS
	.align		4
        /*0038*/ 	.byte	0x04, 0x1c
        /*003a*/ 	.short	(.L_31 - .L_30)


	//   ....[0]....
.L_30:
        /*003c*/ 	.word	0x00000070


	//   ....[1]....
        /*0040*/ 	.word	0x000000e0


	//----- nvinfo : EIATTR_CBANK_PARAM_SIZE
	.align		4
.L_31:
        /*0044*/ 	.byte	0x03, 0x19
        /*0046*/ 	.short	0x000c


	//----- nvinfo : EIATTR_PARAM_CBANK
	.align		4
        /*0048*/ 	.byte	0x04, 0x0a
        /*004a*/ 	.short	(.L_33 - .L_32)
	.align		4
.L_32:
        /*004c*/ 	.word	index@(.nv.constant0._ZN6kineto6squareEPfi)
        /*0050*/ 	.short	0x0380
        /*0052*/ 	.short	0x000c


	//----- nvinfo : EIATTR_SW_WAR
	.align		4
.L_33:
        /*0054*/ 	.byte	0x04, 0x36
        /*0056*/ 	.short	(.L_35 - .L_34)
.L_34:
        /*0058*/ 	.word	0x00000008
.L_35:


//--------------------- .nv.info._ZN6kineto15reduceSumKernelEPfS0_i --------------------------
	.section	.nv.info._ZN6kineto15reduceSumKernelEPfS0_i,"",@"SHT_CUDA_INFO"
	.sectionflags	@""
	.align	4


	//----- nvinfo : EIATTR_CUDA_API_VERSION
	.align		4
        /*0000*/ 	.byte	0x04, 0x37
        /*0002*/ 	.short	(.L_37 - .L_36)
.L_36:
        /*0004*/ 	.word	0x00000082


	//----- nvinfo : EIATTR_KPARAM_INFO
	.align		4
.L_37:
        /*0008*/ 	.byte	0x04, 0x17
        /*000a*/ 	.short	(.L_39 - .L_38)
.L_38:
        /*000c*/ 	.word	0x00000000
        /*0010*/ 	.short	0x0002
        /*0012*/ 	.short	0x0010
        /*0014*/ 	.byte	0x00, 0xf0, 0x11, 0x00


	//----- nvinfo : EIATTR_KPARAM_INFO
	.align		4
.L_39:
        /*0018*/ 	.byte	0x04, 0x17
        /*001a*/ 	.short	(.L_41 - .L_40)
.L_40:
        /*001c*/ 	.word	0x00000000
        /*0020*/ 	.short	0x0001
        /*0022*/ 	.short	0x0008
        /*0024*/ 	.byte	0x00, 0xf5, 0x21, 0x00


	//----- nvinfo : EIATTR_KPARAM_INFO
	.align		4
.L_41:
        /*0028*/ 	.byte	0x04, 0x17
        /*002a*/ 	.short	(.L_43 - .L_42)
.L_42:
        /*002c*/ 	.word	0x00000000
        /*0030*/ 	.short	0x0000
        /*0032*/ 	.short	0x0000
        /*0034*/ 	.byte	0x00, 0xf5, 0x21, 0x00


	//----- nvinfo : EIATTR_SPARSE_MMA_MASK
	.align		4
.L_43:
        /*0038*/ 	.byte	0x03, 0x50
        /*003a*/ 	.short	0x0000


	//----- nvinfo : EIATTR_MAXREG_COUNT
	.align		4
        /*003c*/ 	.byte	0x03, 0x1b
        /*003e*/ 	.short	0x00ff


	//----- nvinfo : EIATTR_NUM_BARRIERS
	.align		4
        /*0040*/ 	.byte	0x02, 0x4c
        /*0042*/ 	.byte	0x01
	.zero		1


	//----- nvinfo : EIATTR_MERCURY_ISA_VERSION
	.align		4
        /*0044*/ 	.byte	0x03, 0x5f
        /*0046*/ 	.short	0x0101


	//----- nvinfo : EIATTR_VRC_CTA_INIT_COUNT
	.align		4
        /*0048*/ 	.byte	0x02, 0x4a
	.zero		1
	.zero		1


	//----- nvinfo : EIATTR_EXIT_INSTR_OFFSETS
	.align		4
        /*004c*/ 	.byte	0x04, 0x1c
        /*004e*/ 	.short	(.L_45 - .L_44)


	//   ....[0]....
.L_44:
        /*0050*/ 	.word	0x00000200


	//   ....[1]....
        /*0054*/ 	.word	0x00000270


	//----- nvinfo : EIATTR_CBANK_PARAM_SIZE
	.align		4
.L_45:
        /*0058*/ 	.byte	0x03, 0x19
        /*005a*/ 	.short	0x0014


	//----- nvinfo : EIATTR_PARAM_CBANK
	.align		4
        /*005c*/ 	.byte	0x04, 0x0a
        /*005e*/ 	.short	(.L_47 - .L_46)
	.align		4
.L_46:
        /*0060*/ 	.word	index@(.nv.constant0._ZN6kineto15reduceSumKernelEPfS0_i)
        /*0064*/ 	.short	0x0380
        /*0066*/ 	.short	0x0014


	//----- nvinfo : EIATTR_SW_WAR
	.align		4
.L_47:
        /*0068*/ 	.byte	0x04, 0x36
        /*006a*/ 	.short	(.L_49 - .L_48)
.L_48:
        /*006c*/ 	.word	0x00000008
.L_49:


//--------------------- .nv.info._ZN6kineto19elementWiseOpKernelEPfS0_S0_S0_S0_i --------------------------
	.section	.nv.info._ZN6kineto19elementWiseOpKernelEPfS0_S0_S0_S0_i,"",@"SHT_CUDA_INFO"
	.sectionflags	@""
	.align	4


	//----- nvinfo : EIATTR_CUDA_API_VERSION
	.align		4
        /*0000*/ 	.byte	0x04, 0x37
        /*0002*/ 	.short	(.L_51 - .L_50)
.L_50:
        /*0004*/ 	.word	0x00000082


	//----- nvinfo : EIATTR_KPARAM_INFO
	.align		4
.L_51:
        /*0008*/ 	.byte	0x04, 0x17
        /*000a*/ 	.short	(.L_53 - .L_52)
.L_52:
        /*000c*/ 	.word	0x00000000
        /*0010*/ 	.short	0x0005
        /*0012*/ 	.short	0x0028
        /*0014*/ 	.byte	0x00, 0xf0, 0x11, 0x00


	//----- nvinfo : EIATTR_KPARAM_INFO
	.align		4
.L_53:
        /*0018*/ 	.byte	0x04, 0x17
        /*001a*/ 	.short	(.L_55 - .L_54)
.L_54:
        /*001c*/ 	.word	0x00000000
        /*0020*/ 	.short	0x0004
        /*0022*/ 	.short	0x0020
        /*0024*/ 	.byte	0x00, 0xf5, 0x21, 0x00


	//----- nvinfo : EIATTR_KPARAM_INFO
	.align		4
.L_55:
        /*0028*/ 	.byte	0x04, 0x17
        /*002a*/ 	.short	(.L_57 - .L_56)
.L_56:
        /*002c*/ 	.word	0x00000000
        /*0030*/ 	.short	0x0003
        /*0032*/ 	.short	0x0018
        /*0034*/ 	.byte	0x00, 0xf5, 0x21, 0x00


	//----- nvinfo : EIATTR_KPARAM_INFO
	.align		4
.L_57:
        /*0038*/ 	.byte	0x04, 0x17
        /*003a*/ 	.short	(.L_59 - .L_58)
.L_58:
        /*003c*/ 	.word	0x00000000
        /*0040*/ 	.short	0x0002
        /*0042*/ 	.short	0x0010
        /*0044*/ 	.byte	0x00, 0xf5, 0x21, 0x00


	//----- nvinfo : EIATTR_KPARAM_INFO
	.align		4
.L_59:
        /*0048*/ 	.byte	0x04, 0x17
        /*004a*/ 	.short	(.L_61 - .L_60)
.L_60:
        /*004c*/ 	.word	0x00000000
        /*0050*/ 	.short	0x0001
        /*0052*/ 	.short	0x0008
        /*0054*/ 	.byte	0x00, 0xf5, 0x21, 0x00


	//----- nvinfo : EIATTR_KPARAM_INFO
	.align		4
.L_61:
        /*0058*/ 	.byte	0x04, 0x17
        /*005a*/ 	.short	(.L_63 - .L_62)
.L_62:
        /*005c*/ 	.word	0x00000000
        /*0060*/ 	.short	0x0000
        /*0062*/ 	.short	0x0000
        /*0064*/ 	.byte	0x00, 0xf5, 0x21, 0x00


	//----- nvinfo : EIATTR_SPARSE_MMA_MASK
	.align		4
.L_63:
        /*0068*/ 	.byte	0x03, 0x50
        /*006a*/ 	.short	0x0000


	//----- nvinfo : EIATTR_MAXREG_COUNT
	.align		4
        /*006c*/ 	.byte	0x03, 0x1b
        /*006e*/ 	.short	0x00ff


	//----- nvinfo : EIATTR_MERCURY_ISA_VERSION
	.align		4
        /*0070*/ 	.byte	0x03, 0x5f
        /*0072*/ 	.short	0x0101


	//----- nvinfo : EIATTR_VRC_CTA_INIT_COUNT
	.align		4
        /*0074*/ 	.byte	0x02, 0x4a
	.zero		1
	.zero		1


	//----- nvinfo : EIATTR_EXIT_INSTR_OFFSETS
	.align		4
        /*0078*/ 	.byte	0x04, 0x1c
        /*007a*/ 	.short	(.L_65 - .L_64)


	//   ....[0]....
.L_64:
        /*007c*/ 	.word	0x00000070


	//   ....[1]....
        /*0080*/ 	.word	0x000001a0


	//----- nvinfo : EIATTR_CBANK_PARAM_SIZE
	.align		4
.L_65:
        /*0084*/ 	.byte	0x03, 0x19
        /*0086*/ 	.short	0x002c


	//----- nvinfo : EIATTR_PARAM_CBANK
	.align		4
        /*0088*/ 	.byte	0x04, 0x0a
        /*008a*/ 	.short	(.L_67 - .L_66)
	.align		4
.L_66:
        /*008c*/ 	.word	index@(.nv.constant0._ZN6kineto19elementWiseOpKernelEPfS0_S0_S0_S0_i)
        /*0090*/ 	.short	0x0380
        /*0092*/ 	.short	0x002c


	//----- nvinfo : EIATTR_SW_WAR
	.align		4
.L_67:
        /*0094*/ 	.byte	0x04, 0x36
        /*0096*/ 	.short	(.L_69 - .L_68)
.L_68:
        /*0098*/ 	.word	0x00000008
.L_69:


//--------------------- .nv.info._ZN6kineto20matrixMultiplyKernelEPfS0_S0_i --------------------------
	.section	.nv.info._ZN6kineto20matrixMultiplyKernelEPfS0_S0_i,"",@"SHT_CUDA_INFO"
	.sectionflags	@""
	.align	4


	//----- nvinfo : EIATTR_CUDA_API_VERSION
	.align		4
        /*0000*/ 	.byte	0x04, 0x37
        /*0002*/ 	.short	(.L_71 - .L_70)
.L_70:
        /*0004*/ 	.word	0x00000082


	//----- nvinfo : EIATTR_KPARAM_INFO
	.align		4
.L_71:
        /*0008*/ 	.byte	0x04, 0x17
        /*000a*/ 	.short	(.L_73 - .L_72)
.L_72:
        /*000c*/ 	.word	0x00000000
        /*0010*/ 	.short	0x0003
        /*0012*/ 	.short	0x0018
        /*0014*/ 	.byte	0x00, 0xf0, 0x11, 0x00


	//----- nvinfo : EIATTR_KPARAM_INFO
	.align		4
.L_73:
        /*0018*/ 	.byte	0x04, 0x17
        /*001a*/ 	.short	(.L_75 - .L_74)
.L_74:
        /*001c*/ 	.word	0x00000000
        /*0020*/ 	.short	0x0002
        /*0022*/ 	.short	0x0010
        /*0024*/ 	.byte	0x00, 0xf5, 0x21, 0x00


	//----- nvinfo : EIATTR_KPARAM_INFO
	.align		4
.L_75:
        /*0028*/ 	.byte	0x04, 0x17
        /*002a*/ 	.short	(.L_77 - .L_76)
.L_76:
        /*002c*/ 	.word	0x00000000
        /*0030*/ 	.short	0x0001
        /*0032*/ 	.short	0x0008
        /*0034*/ 	.byte	0x00, 0xf5, 0x21, 0x00


	//----- nvinfo : EIATTR_KPARAM_INFO
	.align		4
.L_77:
        /*0038*/ 	.byte	0x04, 0x17
        /*003a*/ 	.short	(.L_79 - .L_78)
.L_78:
        /*003c*/ 	.word	0x00000000
        /*0040*/ 	.short	0x0000
        /*0042*/ 	.short	0x0000
        /*0044*/ 	.byte	0x00, 0xf5, 0x21, 0x00


	//----- nvinfo : EIATTR_SPARSE_MMA_MASK
	.align		4
.L_79:
        /*0048*/ 	.byte	0x03, 0x50
        /*004a*/ 	.short	0x0000


	//----- nvinfo : EIATTR_MAXREG_COUNT
	.align		4
        /*004c*/ 	.byte	0x03, 0x1b
        /*004e*/ 	.short	0x00ff


	//----- nvinfo : EIATTR_MERCURY_ISA_VERSION
	.align		4
        /*0050*/ 	.byte	0x03, 0x5f
        /*0052*/ 	.short	0x0101


	//----- nvinfo : EIATTR_VRC_CTA_INIT_COUNT
	.align		4
        /*0054*/ 	.byte	0x02, 0x4a
	.zero		1
	.zero		1


	//----- nvinfo : EIATTR_EXIT_INSTR_OFFSETS
	.align		4
        /*0058*/ 	.byte	0x04, 0x1c
        /*005a*/ 	.short	(.L_81 - .L_80)


	//   ....[0]....
.L_80:
        /*005c*/ 	.word	0x000000c0


	//   ....[1]....
        /*0060*/ 	.word	0x00000a90


	//----- nvinfo : EIATTR_CBANK_PARAM_SIZE
	.align		4
.L_81:
        /*0064*/ 	.byte	0x03, 0x19
        /*0066*/ 	.short	0x001c


	//----- nvinfo : EIATTR_PARAM_CBANK
	.align		4
        /*0068*/ 	.byte	0x04, 0x0a
        /*006a*/ 	.short	(.L_83 - .L_82)
	.align		4
.L_82:
        /*006c*/ 	.word	index@(.nv.constant0._ZN6kineto20matrixMultiplyKernelEPfS0_S0_i)
        /*0070*/ 	.short	0x0380
        /*0072*/ 	.short	0x001c


	//----- nvinfo : EIATTR_SW_WAR
	.align		4
.L_83:
        /*0074*/ 	.byte	0x04, 0x36
        /*0076*/ 	.short	(.L_85 - .L_84)
.L_84:
        /*0078*/ 	.word	0x00000008
.L_85:


//--------------------- .nv.callgraph             --------------------------
	.section	.nv.callgraph,"",@"SHT_CUDA_CALLGRAPH"
	.align	4
	.sectionentsize	8
	.align		4
        /*0000*/ 	.word	0x00000000
	.align		4
        /*0004*/ 	.word	0xffffffff
	.align		4
        /*0008*/ 	.word	0x00000000
	.align		4
        /*000c*/ 	.word	0xfffffffe
	.align		4
        /*0010*/ 	.word	0x00000000
	.align		4
        /*0014*/ 	.word	0xfffffffd
	.align		4
        /*0018*/ 	.word	0x00000000
	.align		4
        /*001c*/ 	.word	0xfffffffc


//--------------------- .text._ZN6kineto6squareEPfi --------------------------
	.section	.text._ZN6kineto6squareEPfi,"ax",@progbits
	.align	128
        .global         _ZN6kineto6squareEPfi
        .type           _ZN6kineto6squareEPfi,@function
        .size           _ZN6kineto6squareEPfi,(.L_x_10 - _ZN6kineto6squareEPfi)
        .other          _ZN6kineto6squareEPfi,@"STO_CUDA_ENTRY STV_DEFAULT"
_ZN6kineto6squareEPfi:
.text._ZN6kineto6squareEPfi:
[----:B------:R-:W-:Y:S01]  /*0000*/  LDC R1, c[0x0][0x37c] ;  /* 0x0000df00ff017b82 */ /* 0x000fe20000000800 */
[----:B------:R-:W0:Y:S01]  /*0010*/  S2R R5, SR_CTAID.X ;  /* 0x0000000000057919 */ /* 0x000e220000002500 */
[----:B------:R-:W0:Y:S01]  /*0020*/  LDCU UR4, c[0x0][0x360] ;  /* 0x00006c00ff0477ac */ /* 0x000e220008000800 */
[----:B------:R-:W0:Y:S01]  /*0030*/  S2R R0, SR_TID.X ;  /* 0x0000000000007919 */ /* 0x000e220000002100 */
[----:B------:R-:W1:Y:S01]  /*0040*/  LDCU UR5, c[0x0][0x388] ;  /* 0x00007100ff0577ac */ /* 0x000e620008000800 */
[----:B0-----:R-:W-:-:S05]  /*0050*/  IMAD R5, R5, UR4, R0 ;  /* 0x0000000405057c24 */ /* 0x001fca000f8e0200 */
[----:B-1----:R-:W-:-:S13]  /*0060*/  ISETP.GE.AND P0, PT, R5, UR5, PT ;  /* 0x0000000505007c0c */ /* 0x002fda000bf06270 */
[----:B------:R-:W-:Y:S05]  /*0070*/  @P0 EXIT ;  /* 0x000000000000094d */ /* 0x000fea0003800000 */
[----:B------:R-:W0:Y:S01]  /*0080*/  LDC.64 R2, c[0x0][0x380] ;  /* 0x0000e000ff027b82 */ /* 0x000e220000000a00 */
[----:B------:R-:W1:Y:S01]  /*0090*/  LDCU.64 UR4, c[0x0][0x358] ;  /* 0x00006b00ff0477ac */ /* 0x000e620008000a00 */
[----:B0-----:R-:W-:-:S05]  /*00a0*/  IMAD.WIDE R2, R5, 0x4, R2 ;  /* 0x0000000405027825 */ /* 0x001fca00078e0202 */
[----:B-1----:R-:W2:Y:S02]  /*00b0*/  LDG.E R0, desc[UR4][R2.64] ;  /* 0x0000000402007981 */ /* 0x002ea4000c1e1900 */
[----:B--2---:R-:W-:-:S05]  /*00c0*/  FMUL R5, R0, R0 ;  /* 0x0000000000057220 */ /* 0x004fca0000400000 */
[----:B------:R-:W-:Y:S01]  /*00d0*/  STG.E desc[UR4][R2.64], R5 ;  /* 0x0000000502007986 */ /* 0x000fe2000c101904 */
[----:B------:R-:W-:Y:S05]  /*00e0*/  EXIT ;  /* 0x000000000000794d */ /* 0x000fea0003800000 */
.L_x_0:
[----:B------:R-:W-:-:S00]  /*00f0*/  BRA `(.L_x_0) ;  /* 0xfffffffc00fc7947 */ /* 0x000fc0000383ffff */
[----:B------:R-:W-:-:S00]  /*0100*/  NOP ;  /* 0x0000000000007918 */ /* 0x000fc00000000000 */
[----:B------:R-:W-:-:S00]  /*0110*/  NOP ;  /* 0x0000000000007918 */ /* 0x000fc00000000000 */
[----:B------:R-:W-:-:S00]  /*0120*/  NOP ;  /* 0x0000000000007918 */ /* 0x000fc00000000000 */
[----:B------:R-:W-:-:S00]  /*0130*/  NOP ;  /* 0x0000000000007918 */ /* 0x000fc00000000000 */
[----:B------:R-:W-:-:S00]  /*0140*/  NOP ;  /* 0x0000000000007918 */ /* 0x000fc00000000000 */
[----:B------:R-:W-:-:S00]  /*0150*/  NOP ;  /* 0x0000000000007918 */ /* 0x000fc00000000000 */
[----:B------:R-:W-:-:S00]  /*0160*/  NOP ;  /* 0x0000000000007918 */ /* 0x000fc00000000000 */
[----:B------:R-:W-:-:S00]  /*0170*/  NOP ;  /* 0x0000000000007918 */ /* 0x000fc00000000000 */
.L_x_10:


//--------------------- .text._ZN6kineto15reduceSumKernelEPfS0_i --------------------------
	.section	.text._ZN6kineto15reduceSumKernelEPfS0_i,"ax",@progbits
	.align	128
        .global         _ZN6kineto15reduceSumKernelEPfS0_i
        .type           _ZN6kineto15reduceSumKernelEPfS0_i,@function
        .size           _ZN6kineto15reduceSumKernelEPfS0_i,(.L_x_11 - _ZN6kineto15reduceSumKernelEPfS0_i)
        .other          _ZN6kineto15reduceSumKernelEPfS0_i,@"STO_CUDA_ENTRY STV_DEFAULT"
_ZN6kineto15reduceSumKernelEPfS0_i:
.text._ZN6kineto15reduceSumKernelEPfS0_i:
[----:B------:R-:W-:Y:S01]  /*0000*/  LDC R1, c[0x0][0x37c] ;  /* 0x0000df00ff017b82 */ /* 0x000fe20000000800 */
[----:B------:R-:W0:Y:S07]  /*0010*/  S2R R7, SR_TID.X ;  /* 0x0000000000077919 */ /* 0x000e2e0000002100 */
[----:B------:R-:W0:Y:S01]  /*0020*/  S2UR UR4, SR_CTAID.X ;  /* 0x00000000000479c3 */ /* 0x000e220000002500 */
[----:B------:R-:W1:Y:S01]  /*0030*/  LDCU UR5, c[0x0][0x390] ;  /* 0x00007200ff0577ac */ /* 0x000e620008000800 */
[----:B------:R-:W-:Y:S01]  /*0040*/  IMAD.MOV.U32 R4, RZ, RZ, RZ ;  /* 0x000000ffff047224 */ /* 0x000fe200078e00ff */
[----:B------:R-:W2:Y:S05]  /*0050*/  LDCU.64 UR6, c[0x0][0x358] ;  /* 0x00006b00ff0677ac */ /* 0x000eaa0008000a00 */
[----:B------:R-:W0:Y:S02]  /*0060*/  LDC R0, c[0x0][0x360] ;  /* 0x0000d800ff007b82 */ /* 0x000e240000000800 */
[----:B0-----:R-:W-:-:S05]  /*0070*/  IMAD R5, R0, UR4, R7 ;  /* 0x0000000400057c24 */ /* 0x001fca000f8e0207 */
[----:B-1----:R-:W-:-:S13]  /*0080*/  ISETP.GE.U32.AND P0, PT, R5, UR5, PT ;  /* 0x0000000505007c0c */ /* 0x002fda000bf06070 */
[----:B------:R-:W0:Y:S02]  /*0090*/  @!P0 LDC.64 R2, c[0x0][0x380] ;  /* 0x0000e000ff028b82 */ /* 0x000e240000000a00 */
[----:B0-----:R-:W-:-:S05]  /*00a0*/  @!P0 IMAD.WIDE.U32 R2, R5, 0x4, R2 ;  /* 0x0000000405028825 */ /* 0x001fca00078e0002 */
[----:B--2---:R-:W2:Y:S01]  /*00b0*/  @!P0 LDG.E R4, desc[UR6][R2.64] ;  /* 0x0000000602048981 */ /* 0x004ea2000c1e1900 */
[----:B------:R-:W0:Y:S01]  /*00c0*/  S2UR UR5, SR_CgaCtaId ;  /* 0x00000000000579c3 */ /* 0x000e220000008800 */
[----:B------:R-:W-:Y:S01]  /*00d0*/  UMOV UR4, 0x400 ;  /* 0x0000040000047882 */ /* 0x000fe20000000000 */
[----:B------:R-:W-:Y:S02]  /*00e0*/  ISETP.GE.U32.AND P1, PT, R0, 0x2, PT ;  /* 0x000000020000780c */ /* 0x000fe40003f26070 */
[----:B------:R-:W-:Y:S01]  /*00f0*/  ISETP.NE.AND P0, PT, R7, RZ, PT ;  /* 0x000000ff0700720c */ /* 0x000fe20003f05270 */
[----:B0-----:R-:W-:-:S06]  /*0100*/  ULEA UR4, UR5, UR4, 0x18 ;  /* 0x0000000405047291 */ /* 0x001fcc000f8ec0ff */
[----:B------:R-:W-:-:S05]  /*0110*/  LEA R5, R7, UR4, 0x2 ;  /* 0x0000000407057c11 */ /* 0x000fca000f8e10ff */
[----:B--2---:R0:W-:Y:S01]  /*0120*/  STS [R5], R4 ;  /* 0x0000000405007388 */ /* 0x0041e20000000800 */
[----:B------:R-:W-:Y:S06]  /*0130*/  BAR.SYNC.DEFER_BLOCKING 0x0 ;  /* 0x0000000000007b1d */ /* 0x000fec0000010000 */
[----:B------:R-:W-:Y:S05]  /*0140*/  @!P1 BRA `(.L_x_1) ;  /* 0x00000000002c9947 */ /* 0x000fea0003800000 */
.L_x_2:
[----:B------:R-:W-:-:S04]  /*0150*/  SHF.R.U32.HI R6, RZ, 0x1, R0 ;  /* 0x00000001ff067819 */ /* 0x000fc80000011600 */
[----:B------:R-:W-:-:S13]  /*0160*/  ISETP.GE.U32.AND P1, PT, R7, R6, PT ;  /* 0x000000060700720c */ /* 0x000fda0003f26070 */
[----:B------:R-:W-:Y:S01]  /*0170*/  @!P1 IMAD R2, R6, 0x4, R5 ;  /* 0x0000000406029824 */ /* 0x000fe200078e0205 */
[----:B------:R-:W-:Y:S05]  /*0180*/  @!P1 LDS R3, [R5] ;  /* 0x0000000005039984 */ /* 0x000fea0000000800 */
[----:B------:R-:W0:Y:S02]  /*0190*/  @!P1 LDS R2, [R2] ;  /* 0x0000000002029984 */ /* 0x000e240000000800 */
[----:B0-----:R-:W-:-:S05]  /*01a0*/  @!P1 FADD R4, R2, R3 ;  /* 0x0000000302049221 */ /* 0x001fca0000000000 */
[----:B------:R1:W-:Y:S01]  /*01b0*/  @!P1 STS [R5], R4 ;  /* 0x0000000405009388 */ /* 0x0003e20000000800 */
[----:B------:R-:W-:Y:S01]  /*01c0*/  BAR.SYNC.DEFER_BLOCKING 0x0 ;  /* 0x0000000000007b1d */ /* 0x000fe20000010000 */
[----:B------:R-:W-:Y:S01]  /*01d0*/  ISETP.GT.U32.AND P1, PT, R0, 0x3, PT ;  /* 0x000000030000780c */ /* 0x000fe20003f24070 */
[----:B------:R-:W-:-:S12]  /*01e0*/  IMAD.MOV.U32 R0, RZ, RZ, R6 ;  /* 0x000000ffff007224 */ /* 0x000fd800078e0006 */
[----:B-1----:R-:W-:Y:S05]  /*01f0*/  @P1 BRA `(.L_x_2) ;  /* 0xfffffffc00d41947 */ /* 0x002fea000383ffff */
.L_x_1:
[----:B------:R-:W-:Y:S05]  /*0200*/  @P0 EXIT ;  /* 0x000000000000094d */ /* 0x000fea0003800000 */
[----:B------:R-:W1:Y:S01]  /*0210*/  S2UR UR5, SR_CgaCtaId ;  /* 0x00000000000579c3 */ /* 0x000e620000008800 */
[----:B------:R-:W-:-:S07]  /*0220*/  UMOV UR4, 0x400 ;  /* 0x0000040000047882 */ /* 0x000fce0000000000 */
[----:B------:R-:W2:Y:S01]  /*0230*/  LDC.64 R2, c[0x0][0x388] ;  /* 0x0000e200ff027b82 */ /* 0x000ea20000000a00 */
[----:B-1----:R-:W-:-:S09]  /*0240*/  ULEA UR4, UR5, UR4, 0x18 ;  /* 0x0000000405047291 */ /* 0x002fd2000f8ec0ff */
[----:B0-----:R-:W2:Y:S04]  /*0250*/  LDS R5, [UR4] ;  /* 0x00000004ff057984 */ /* 0x001ea80008000800 */
[----:B--2---:R-:W-:Y:S01]  /*0260*/  REDG.E.ADD.F32.FTZ.RN.STRONG.GPU desc[UR6][R2.64], R5 ;  /* 0x00000005020079a6 */ /* 0x004fe2000c12f306 */
[----:B------:R-:W-:Y:S05]  /*0270*/  EXIT ;  /* 0x000000000000794d */ /* 0x000fea0003800000 */
.L_x_3:
        /* <DEDUP_REMOVED lines=16> */
.L_x_11:


//--------------------- .text._ZN6kineto19elementWiseOpKernelEPfS0_S0_S0_S0_i --------------------------
	.section	.text._ZN6kineto19elementWiseOpKernelEPfS0_S0_S0_S0_i,"ax",@progbits
	.align	128
        .global         _ZN6kineto19elementWiseOpKernelEPfS0_S0_S0_S0_i
        .type           _ZN6kineto19elementWiseOpKernelEPfS0_S0_S0_S0_i,@function
        .size           _ZN6kineto19elementWiseOpKernelEPfS0_S0_S0_S0_i,(.L_x_12 - _ZN6kineto19elementWiseOpKernelEPfS0_S0_S0_S0_i)
        .other          _ZN6kineto19elementWiseOpKernelEPfS0_S0_S0_S0_i,@"STO_CUDA_ENTRY STV_DEFAULT"
_ZN6kineto19elementWiseOpKernelEPfS0_S0_S0_S0_i:
.text._ZN6kineto19elementWiseOpKernelEPfS0_S0_S0_S0_i:
[----:B------:R-:W-:Y:S01]  /*0000*/  LDC R1, c[0x0][0x37c] ;  /* 0x0000df00ff017b82 */ /* 0x000fe20000000800 */
[----:B------:R-:W0:Y:S07]  /*0010*/  S2R R0, SR_TID.X ;  /* 0x0000000000007919 */ /* 0x000e2e0000002100 */
[----:B------:R-:W0:Y:S01]  /*0020*/  S2UR UR4, SR_CTAID.X ;  /* 0x00000000000479c3 */ /* 0x000e220000002500 */
[----:B------:R-:W1:Y:S07]  /*0030*/  LDCU UR5, c[0x0][0x3a8] ;  /* 0x00007500ff0577ac */ /* 0x000e6e0008000800 */
[----:B------:R-:W0:Y:S02]  /*0040*/  LDC R13, c[0x0][0x360] ;  /* 0x0000d800ff0d7b82 */ /* 0x000e240000000800 */
[----:B0-----:R-:W-:-:S05]  /*0050*/  IMAD R13, R13, UR4, R0 ;  /* 0x000000040d0d7c24 */ /* 0x001fca000f8e0200 */
[----:B-1----:R-:W-:-:S13]  /*0060*/  ISETP.GE.AND P0, PT, R13, UR5, PT ;  /* 0x000000050d007c0c */ /* 0x002fda000bf06270 */
[----:B------:R-:W-:Y:S05]  /*0070*/  @P0 EXIT ;  /* 0x000000000000094d */ /* 0x000fea0003800000 */
[----:B------:R-:W0:Y:S01]  /*0080*/  LDC.64 R2, c[0x0][0x380] ;  /* 0x0000e000ff027b82 */ /* 0x000e220000000a00 */
[----:B------:R-:W1:Y:S07]  /*0090*/  LDCU.64 UR4, c[0x0][0x358] ;  /* 0x00006b00ff0477ac */ /* 0x000e6e0008000a00 */
[----:B------:R-:W2:Y:S08]  /*00a0*/  LDC.64 R4, c[0x0][0x388] ;  /* 0x0000e200ff047b82 */ /* 0x000eb00000000a00 */
[----:B------:R-:W3:Y:S08]  /*00b0*/  LDC.64 R6, c[0x0][0x390] ;  /* 0x0000e400ff067b82 */ /* 0x000ef00000000a00 */
[----:B------:R-:W4:Y:S01]  /*00c0*/  LDC.64 R8, c[0x0][0x398] ;  /* 0x0000e600ff087b82 */ /* 0x000f220000000a00 */
[----:B0-----:R-:W-:-:S06]  /*00d0*/  IMAD.WIDE R2, R13, 0x4, R2 ;  /* 0x000000040d027825 */ /* 0x001fcc00078e0202 */
[----:B-1----:R-:W5:Y:S01]  /*00e0*/  LDG.E R2, desc[UR4][R2.64] ;  /* 0x0000000402027981 */ /* 0x002f62000c1e1900 */
[C---:B--2---:R-:W-:Y:S01]  /*00f0*/  IMAD.WIDE R4, R13.reuse, 0x4, R4 ;  /* 0x000000040d047825 */ /* 0x044fe200078e0204 */
[----:B------:R-:W0:Y:S05]  /*0100*/  LDC.64 R10, c[0x0][0x3a0] ;  /* 0x0000e800ff0a7b82 */ /* 0x000e2a0000000a00 */
[----:B------:R-:W5:Y:S01]  /*0110*/  LDG.E R5, desc[UR4][R4.64] ;  /* 0x0000000404057981 */ /* 0x000f62000c1e1900 */
[----:B---3--:R-:W-:-:S06]  /*0120*/  IMAD.WIDE R6, R13, 0x4, R6 ;  /* 0x000000040d067825 */ /* 0x008fcc00078e0206 */
[----:B------:R-:W5:Y:S01]  /*0130*/  LDG.E R6, desc[UR4][R6.64] ;  /* 0x0000000406067981 */ /* 0x000f62000c1e1900 */
[----:B----4-:R-:W-:-:S06]  /*0140*/  IMAD.WIDE R8, R13, 0x4, R8 ;  /* 0x000000040d087825 */ /* 0x010fcc00078e0208 */
[----:B------:R-:W2:Y:S01]  /*0150*/  LDG.E R9, desc[UR4][R8.64] ;  /* 0x0000000408097981 */ /* 0x000ea2000c1e1900 */
[----:B0-----:R-:W-:-:S04]  /*0160*/  IMAD.WIDE R10, R13, 0x4, R10 ;  /* 0x000000040d0a7825 */ /* 0x001fc800078e020a */
[----:B-----5:R-:W-:-:S04]  /*0170*/  FFMA R0, R5, R6, R2 ;  /* 0x0000000605007223 */ /* 0x020fc80000000002 */
[----:B--2---:R-:W-:-:S05]  /*0180*/  FADD R13, R0, R9 ;  /* 0x00000009000d7221 */ /* 0x004fca0000000000 */
[----:B------:R-:W-:Y:S01]  /*0190*/  STG.E desc[UR4][R10.64], R13 ;  /* 0x0000000d0a007986 */ /* 0x000fe2000c101904 */
[----:B------:R-:W-:Y:S05]  /*01a0*/  EXIT ;  /* 0x000000000000794d */ /* 0x000fea0003800000 */
.L_x_4:
        /* <DEDUP_REMOVED lines=13> */
.L_x_12:


//--------------------- .text._ZN6kineto20matrixMultiplyKernelEPfS0_S0_i --------------------------
	.section	.text._ZN6kineto20matrixMultiplyKernelEPfS0_S0_i,"ax",@progbits
	.align	128
        .global         _ZN6kineto20matrixMultiplyKernelEPfS0_S0_i
        .type           _ZN6kineto20matrixMultiplyKernelEPfS0_S0_i,@function
        .size           _ZN6kineto20matrixMultiplyKernelEPfS0_S0_i,(.L_x_13 - _ZN6kineto20matrixMultiplyKernelEPfS0_S0_i)
        .other          _ZN6kineto20matrixMultiplyKernelEPfS0_S0_i,@"STO_CUDA_ENTRY STV_DEFAULT"
_ZN6kineto20matrixMultiplyKernelEPfS0_S0_i:
.text._ZN6kineto20matrixMultiplyKernelEPfS0_S0_i:
[----:B------:R-:W-:Y:S01]  /*0000*/  LDC R1, c[0x0][0x37c] ;  /* 0x0000df00ff017b82 */ /* 0x000fe20000000800 */
[----:B------:R-:W0:Y:S07]  /*0010*/  S2R R0, SR_TID.Y ;  /* 0x0000000000007919 */ /* 0x000e2e0000002200 */
[----:B------:R-:W0:Y:S01]  /*0020*/  S2UR UR4, SR_CTAID.Y ;  /* 0x00000000000479c3 */ /* 0x000e220000002600 */
[----:B------:R-:W1:Y:S01]  /*0030*/  LDCU UR20, c[0x0][0x398] ;  /* 0x00007300ff1477ac */ /* 0x000e620008000800 */
[----:B------:R-:W2:Y:S06]  /*0040*/  S2R R3, SR_TID.X ;  /* 0x0000000000037919 */ /* 0x000eac0000002100 */
[----:B------:R-:W0:Y:S08]  /*0050*/  LDC R13, c[0x0][0x364] ;  /* 0x0000d900ff0d7b82 */ /* 0x000e300000000800 */
[----:B------:R-:W2:Y:S08]  /*0060*/  S2UR UR5, SR_CTAID.X ;  /* 0x00000000000579c3 */ /* 0x000eb00000002500 */
[----:B------:R-:W2:Y:S01]  /*0070*/  LDC R2, c[0x0][0x360] ;  /* 0x0000d800ff027b82 */ /* 0x000ea20000000800 */
[----:B0-----:R-:W-:-:S02]  /*0080*/  IMAD R13, R13, UR4, R0 ;  /* 0x000000040d0d7c24 */ /* 0x001fc4000f8e0200 */
[----:B--2---:R-:W-:-:S05]  /*0090*/  IMAD R0, R2, UR5, R3 ;  /* 0x0000000502007c24 */ /* 0x004fca000f8e0203 */
[----:B------:R-:W-:-:S04]  /*00a0*/  VIMNMX R2, PT, PT, R13, R0, !PT ;  /* 0x000000000d027248 */ /* 0x000fc80007fe0100 */
[----:B-1----:R-:W-:-:S13]  /*00b0*/  ISETP.GE.AND P0, PT, R2, UR20, PT ;  /* 0x0000001402007c0c */ /* 0x002fda000bf06270 */
[----:B------:R-:W-:Y:S05]  /*00c0*/  @P0 EXIT ;  /* 0x000000000000094d */ /* 0x000fea0003800000 */
[----:B------:R-:W-:Y:S01]  /*00d0*/  UISETP.GE.U32.AND UP0, UPT, UR20, 0x8, UPT ;  /* 0x000000081400788c */ /* 0x000fe2000bf06070 */
[----:B------:R-:W-:Y:S02]  /*00e0*/  HFMA2 R12, -RZ, RZ, 0, 0 ;  /* 0x00000000ff0c7431 */ /* 0x000fe400000001ff */
[----:B------:R-:W-:Y:S01]  /*00f0*/  IMAD R13, R13, UR20, RZ ;  /* 0x000000140d0d7c24 */ /* 0x000fe2000f8e02ff */
[----:B------:R-:W-:Y:S01]  /*0100*/  UMOV UR4, URZ ;  /* 0x000000ff00047c82 */ /* 0x000fe20008000000 */
[----:B------:R-:W0:Y:S04]  /*0110*/  LDCU.64 UR18, c[0x0][0x358] ;  /* 0x00006b00ff1277ac */ /* 0x000e280008000a00 */
[----:B------:R-:W-:Y:S05]  /*0120*/  BRA.U !UP0, `(.L_x_5) ;  /* 0x0000000508047547 */ /* 0x000fea000b800000 */
[----:B------:R-:W1:Y:S01]  /*0130*/  LDCU.128 UR24, c[0x0][0x380] ;  /* 0x00007000ff1877ac */ /* 0x000e620008000c00 */
[----:B------:R-:W-:Y:S02]  /*0140*/  MOV R12, RZ ;  /* 0x000000ff000c7202 */ /* 0x000fe40000000f00 */
[----:B------:R-:W-:Y:S01]  /*0150*/  MOV R14, R0 ;  /* 0x00000000000e7202 */ /* 0x000fe20000000f00 */
[----:B------:R-:W-:-:S04]  /*0160*/  ULOP3.LUT UR4, UR20, 0x7ffffff8, URZ, 0xc0, !UPT ;  /* 0x7ffffff814047892 */ /* 0x000fc8000f8ec0ff */
[----:B------:R-:W-:Y:S01]  /*0170*/  UIADD3 UR5, UPT, UPT, -UR4, URZ, URZ ;  /* 0x000000ff04057290 */ /* 0x000fe2000fffe1ff */
[----:B-1----:R-:W-:Y:S01]  /*0180*/  MOV R2, UR24 ;  /* 0x0000001800027c02 */ /* 0x002fe20008000f00 */
[----:B------:R-:W-:Y:S01]  /*0190*/  UIMAD.WIDE UR6, UR20, 0x8, UR26 ;  /* 0x00000008140678a5 */ /* 0x000fe2000f8e021a */
[----:B------:R-:W-:Y:S01]  /*01a0*/  MOV R3, UR25 ;  /* 0x0000001900037c02 */ /* 0x000fe20008000f00 */
[----:B------:R-:W-:Y:S02]  /*01b0*/  UIMAD.WIDE UR8, UR20, 0xc, UR26 ;  /* 0x0000000c140878a5 */ /* 0x000fe4000f8e021a */
[----:B------:R-:W-:Y:S01]  /*01c0*/  UIMAD.WIDE UR10, UR20, 0x10, UR26 ;  /* 0x00000010140a78a5 */ /* 0x000fe2000f8e021a */
[----:B------:R-:W-:Y:S01]  /*01d0*/  IMAD.WIDE.U32 R2, R13, 0x4, R2 ;  /* 0x000000040d027825 */ /* 0x000fe200078e0002 */
[----:B------:R-:W-:Y:S02]  /*01e0*/  UIMAD.WIDE UR12, UR20, 0x14, UR26 ;  /* 0x00000014140c78a5 */ /* 0x000fe4000f8e021a */
[----:B------:R-:W-:Y:S01]  /*01f0*/  UIMAD.WIDE UR14, UR20, 0x18, UR26 ;  /* 0x00000018140e78a5 */ /* 0x000fe2000f8e021a */
[----:B------:R-:W-:Y:S01]  /*0200*/  IADD3 R2, P0, PT, R2, 0x10, RZ ;  /* 0x0000001002027810 */ /* 0x000fe20007f1e0ff */
[----:B------:R-:W-:-:S03]  /*0210*/  UIMAD.WIDE UR16, UR20, 0x1c, UR26 ;  /* 0x0000001c141078a5 */ /* 0x000fc6000f8e021a */
[----:B------:R-:W-:-:S09]  /*0220*/  IADD3.X R3, PT, PT, RZ, R3, RZ, P0, !PT ;  /* 0x00000003ff037210 */ /* 0x000fd200007fe4ff */
.L_x_6:
[----:B------:R-:W-:Y:S01]  /*0230*/  UIMAD.WIDE UR22, UR20, 0x4, UR26 ;  /* 0x00000004141678a5 */ /* 0x000fe2000f8e021a */
[----:B------:R-:W-:Y:S02]  /*0240*/  IMAD.MOV.U32 R23, RZ, RZ, 0x4 ;  /* 0x00000004ff177424 */ /* 0x000fe400078e00ff */
[----:B------:R-:W-:Y:S01]  /*0250*/  HFMA2 R11, -RZ, RZ, 0, 2.384185791015625e-07 ;  /* 0x00000004ff0b7431 */ /* 0x000fe200000001ff */
[----:B------:R-:W-:Y:S01]  /*0260*/  MOV R25, 0x4 ;  /* 0x0000000400197802 */ /* 0x000fe20000000f00 */
[----:B0-----:R-:W2:Y:S01]  /*0270*/  LDG.E R21, desc[UR18][R2.64+-0x10] ;  /* 0xfffff01202157981 */ /* 0x001ea2000c1e1900 */
[C---:B------:R-:W-:Y:S01]  /*0280*/  IMAD.WIDE R22, R14.reuse, R23, UR26 ;  /* 0x0000001a0e167e25 */ /* 0x040fe2000f8e0217 */
[----:B------:R-:W-:Y:S02]  /*0290*/  MOV R8, UR22 ;  /* 0x0000001600087c02 */ /* 0x000fe40008000f00 */
[----:B------:R-:W-:Y:S01]  /*02a0*/  MOV R9, UR23 ;  /* 0x0000001700097c02 */ /* 0x000fe20008000f00 */
[----:B------:R-:W3:Y:S02]  /*02b0*/  LDG.E R19, desc[UR18][R2.64+-0xc] ;  /* 0xfffff41202137981 */ /* 0x000ee4000c1e1900 */
[----:B------:R-:W-:-:S02]  /*02c0*/  IMAD.WIDE R8, R14, 0x4, R8 ;  /* 0x000000040e087825 */ /* 0x000fc400078e0208 */
[----:B------:R-:W2:Y:S01]  /*02d0*/  LDG.E R22, desc[UR18][R22.64] ;  /* 0x0000001216167981 */ /* 0x000ea2000c1e1900 */
[----:B------:R-:W-:Y:S01]  /*02e0*/  MOV R5, 0x4 ;  /* 0x0000000400057802 */ /* 0x000fe20000000f00 */
[C---:B------:R-:W-:Y:S02]  /*02f0*/  IMAD.WIDE R24, R14.reuse, R25, UR6 ;  /* 0x000000060e187e25 */ /* 0x040fe4000f8e0219 */
[----:B------:R0:W3:Y:S02]  /*0300*/  LDG.E R20, desc[UR18][R8.64] ;  /* 0x0000001208147981 */ /* 0x0000e4000c1e1900 */
[----:B------:R-:W-:Y:S02]  /*0310*/  IMAD.WIDE R10, R14, R11, UR8 ;  /* 0x000000080e0a7e25 */ /* 0x000fe4000f8e020b */
[----:B------:R-:W4:Y:S04]  /*0320*/  LDG.E R18, desc[UR18][R24.64] ;  /* 0x0000001218127981 */ /* 0x000f28000c1e1900 */
[----:B------:R-:W4:Y:S01]  /*0330*/  LDG.E R17, desc[UR18][R2.64+-0x8] ;  /* 0xfffff81202117981 */ /* 0x000f22000c1e1900 */
[----:B0-----:R-:W-:-:S02]  /*0340*/  HFMA2 R9, -RZ, RZ, 0, 2.384185791015625e-07 ;  /* 0x00000004ff097431 */ /* 0x001fc400000001ff */
[----:B------:R-:W-:Y:S01]  /*0350*/  IMAD.MOV.U32 R7, RZ, RZ, 0x4 ;  /* 0x00000004ff077424 */ /* 0x000fe200078e00ff */
[----:B------:R0:W5:Y:S01]  /*0360*/  LDG.E R16, desc[UR18][R10.64] ;  /* 0x000000120a107981 */ /* 0x000162000c1e1900 */
[----:B------:R-:W-:-:S03]  /*0370*/  IMAD.WIDE R4, R14, R5, UR10 ;  /* 0x0000000a0e047e25 */ /* 0x000fc6000f8e0205 */
[----:B------:R-:W5:Y:S01]  /*0380*/  LDG.E R15, desc[UR18][R2.64+-0x4] ;  /* 0xfffffc12020f7981 */ /* 0x000f62000c1e1900 */
[C---:B------:R-:W-:Y:S01]  /*0390*/  IMAD.WIDE R6, R14.reuse, R7, UR12 ;  /* 0x0000000c0e067e25 */ /* 0x040fe2000f8e0207 */
[----:B------:R-:W-:Y:S02]  /*03a0*/  MOV R27, 0x4 ;  /* 0x00000004001b7802 */ /* 0x000fe40000000f00 */
[----:B------:R1:W5:Y:S01]  /*03b0*/  LDG.E R4, desc[UR18][R4.64] ;  /* 0x0000001204047981 */ /* 0x000362000c1e1900 */
[----:B------:R-:W-:-:S03]  /*03c0*/  IMAD.WIDE R8, R14, R9, UR14 ;  /* 0x0000000e0e087e25 */ /* 0x000fc6000f8e0209 */
[----:B------:R-:W5:Y:S01]  /*03d0*/  LDG.E R23, desc[UR18][R2.64] ;  /* 0x0000001202177981 */ /* 0x000f62000c1e1900 */
[----:B0-----:R-:W-:-:S03]  /*03e0*/  IMAD.WIDE R10, R14, R27, UR16 ;  /* 0x000000100e0a7e25 */ /* 0x001fc6000f8e021b */
[----:B------:R-:W5:Y:S04]  /*03f0*/  LDG.E R7, desc[UR18][R6.64] ;  /* 0x0000001206077981 */ /* 0x000f68000c1e1900 */
[----:B------:R-:W5:Y:S04]  /*0400*/  LDG.E R24, desc[UR18][R2.64+0x4] ;  /* 0x0000041202187981 */ /* 0x000f68000c1e1900 */
[----:B------:R-:W5:Y:S04]  /*0410*/  LDG.E R8, desc[UR18][R8.64] ;  /* 0x0000001208087981 */ /* 0x000f68000c1e1900 */
[----:B------:R-:W5:Y:S04]  /*0420*/  LDG.E R25, desc[UR18][R2.64+0x8] ;  /* 0x0000081202197981 */ /* 0x000f68000c1e1900 */
[----:B------:R-:W5:Y:S04]  /*0430*/  LDG.E R10, desc[UR18][R10.64] ;  /* 0x000000120a0a7981 */ /* 0x000f68000c1e1900 */
[----:B------:R0:W5:Y:S01]  /*0440*/  LDG.E R27, desc[UR18][R2.64+0xc] ;  /* 0x00000c12021b7981 */ /* 0x000162000c1e1900 */
[----:B------:R-:W-:-:S04]  /*0450*/  UIADD3 UR5, UPT, UPT, UR5, 0x8, URZ ;  /* 0x0000000805057890 */ /* 0x000fc8000fffe0ff */
[----:B------:R-:W-:Y:S01]  /*0460*/  UISETP.NE.AND UP0, UPT, UR5, URZ, UPT ;  /* 0x000000ff0500728c */ /* 0x000fe2000bf05270 */
[----:B-1----:R-:W-:Y:S02]  /*0470*/  MOV R5, UR20 ;  /* 0x0000001400057c02 */ /* 0x002fe40008000f00 */
[----:B0-----:R-:W-:Y:S02]  /*0480*/  IADD3 R2, P0, PT, R2, 0x20, RZ ;  /* 0x0000002002027810 */ /* 0x001fe40007f1e0ff */
[----:B------:R-:W-:Y:S02]  /*0490*/  LEA R14, R5, R14, 0x3 ;  /* 0x0000000e050e7211 */ /* 0x000fe400078e18ff */
[----:B------:R-:W-:Y:S01]  /*04a0*/  IADD3.X R3, PT, PT, RZ, R3, RZ, P0, !PT ;  /* 0x00000003ff037210 */ /* 0x000fe200007fe4ff */
[----:B--2---:R-:W-:-:S04]  /*04b0*/  FFMA R22, R21, R22, R12 ;  /* 0x0000001615167223 */ /* 0x004fc8000000000c */
[----:B---3--:R-:W-:-:S04]  /*04c0*/  FFMA R20, R19, R20, R22 ;  /* 0x0000001413147223 */ /* 0x008fc80000000016 */
[----:B----4-:R-:W-:-:S04]  /*04d0*/  FFMA R18, R17, R18, R20 ;  /* 0x0000001211127223 */ /* 0x010fc80000000014 */
[----:B-----5:R-:W-:-:S04]  /*04e0*/  FFMA R16, R15, R16, R18 ;  /* 0x000000100f107223 */ /* 0x020fc80000000012 */
[----:B------:R-:W-:-:S04]  /*04f0*/  FFMA R23, R23, R4, R16 ;  /* 0x0000000417177223 */ /* 0x000fc80000000010 */
[----:B------:R-:W-:-:S04]  /*0500*/  FFMA R24, R24, R7, R23 ;  /* 0x0000000718187223 */ /* 0x000fc80000000017 */
[----:B------:R-:W-:-:S04]  /*0510*/  FFMA R8, R25, R8, R24 ;  /* 0x0000000819087223 */ /* 0x000fc80000000018 */
[----:B------:R-:W-:Y:S01]  /*0520*/  FFMA R12, R27, R10, R8 ;  /* 0x0000000a1b0c7223 */ /* 0x000fe20000000008 */
[----:B------:R-:W-:Y:S06]  /*0530*/  BRA.U UP0, `(.L_x_6) ;  /* 0xfffffffd003c7547 */ /* 0x000fec000b83ffff */
.L_x_5:
[----:B------:R-:W-:-:S04]  /*0540*/  ULOP3.LUT UR6, UR20, 0x7, URZ, 0xc0, !UPT ;  /* 0x0000000714067892 */ /* 0x000fc8000f8ec0ff */
[----:B------:R-:W-:-:S09]  /*0550*/  UISETP.NE.AND UP0, UPT, UR6, URZ, UPT ;  /* 0x000000ff0600728c */ /* 0x000fd2000bf05270 */
[----:B------:R-:W-:Y:S05]  /*0560*/  BRA.U !UP0, `(.L_x_7) ;  /* 0x0000000508387547 */ /* 0x000fea000b800000 */
[----:B------:R-:W-:Y:S02]  /*0570*/  UISETP.GE.U32.AND UP0, UPT, UR6, 0x4, UPT ;  /* 0x000000040600788c */ /* 0x000fe4000bf06070 */
[----:B------:R-:W-:-:S04]  /*0580*/  ULOP3.LUT UR5, UR20, 0x3, URZ, 0xc0, !UPT ;  /* 0x0000000314057892 */ /* 0x000fc8000f8ec0ff */
[----:B------:R-:W-:-:S03]  /*0590*/  UISETP.NE.AND UP1, UPT, UR5, URZ, UPT ;  /* 0x000000ff0500728c */ /* 0x000fc6000bf25270 */
[----:B------:R-:W-:Y:S08]  /*05a0*/  BRA.U !UP0, `(.L_x_8) ;  /* 0x00000001087c7547 */ /* 0x000ff0000b800000 */
[----:B------:R-:W1:Y:S01]  /*05b0*/  LDC.64 R6, c[0x0][0x388] ;  /* 0x0000e200ff067b82 */ /* 0x000e620000000a00 */
[----:B------:R-:W2:Y:S01]  /*05c0*/  LDCU.64 UR6, c[0x0][0x380] ;  /* 0x00007000ff0677ac */ /* 0x000ea20008000a00 */
[----:B------:R-:W-:Y:S01]  /*05d0*/  IMAD.U32 R9, RZ, RZ, UR4 ;  /* 0x00000004ff097e24 */ /* 0x000fe2000f8e00ff */
[C---:B------:R-:W-:Y:S02]  /*05e0*/  IADD3 R3, PT, PT, R13.reuse, UR4, RZ ;  /* 0x000000040d037c10 */ /* 0x040fe4000fffe0ff */
[----:B------:R-:W-:Y:S01]  /*05f0*/  IADD3 R10, P0, PT, R13, UR4, RZ ;  /* 0x000000040d0a7c10 */ /* 0x000fe2000ff1e0ff */
[----:B------:R-:W-:Y:S01]  /*0600*/  IMAD R9, R9, UR20, R0 ;  /* 0x0000001409097c24 */ /* 0x000fe2000f8e0200 */
[----:B------:R-:W-:Y:S01]  /*0610*/  MOV R11, UR20 ;  /* 0x00000014000b7c02 */ /* 0x000fe20008000f00 */
[----:B------:R-:W3:Y:S01]  /*0620*/  LDC.64 R4, c[0x0][0x380] ;  /* 0x0000e000ff047b82 */ /* 0x000ee20000000a00 */
[----:B------:R-:W-:Y:S01]  /*0630*/  MOV R15, UR20 ;  /* 0x00000014000f7c02 */ /* 0x000fe20008000f00 */
[----:B-1----:R-:W-:Y:S01]  /*0640*/  IMAD.WIDE R6, R9, 0x4, R6 ;  /* 0x0000000409067825 */ /* 0x002fe200078e0206 */
[----:B------:R-:W-:-:S05]  /*0650*/  MOV R9, UR20 ;  /* 0x0000001400097c02 */ /* 0x000fca0008000f00 */
[----:B------:R-:W-:Y:S02]  /*0660*/  IMAD.WIDE R8, R9, 0x4, R6 ;  /* 0x0000000409087825 */ /* 0x000fe400078e0206 */
[----:B0-----:R-:W4:Y:S02]  /*0670*/  LDG.E R6, desc[UR18][R6.64] ;  /* 0x0000001206067981 */ /* 0x001f24000c1e1900 */
[----:B---3--:R-:W-:Y:S01]  /*0680*/  IMAD.WIDE.U32 R4, R3, 0x4, R4 ;  /* 0x0000000403047825 */ /* 0x008fe200078e0004 */
[----:B------:R-:W-:Y:S01]  /*0690*/  IADD3.X R3, PT, PT, RZ, RZ, RZ, P0, !PT ;  /* 0x000000ffff037210 */ /* 0x000fe200007fe4ff */
[----:B------:R-:W3:Y:S01]  /*06a0*/  LDG.E R17, desc[UR18][R8.64] ;  /* 0x0000001208117981 */ /* 0x000ee2000c1e1900 */
[----:B--2---:R-:W-:-:S03]  /*06b0*/  LEA R2, P0, R10, UR6, 0x2 ;  /* 0x000000060a027c11 */ /* 0x004fc6000f8010ff */
[----:B------:R-:W4:Y:S01]  /*06c0*/  LDG.E R5, desc[UR18][R4.64] ;  /* 0x0000001204057981 */ /* 0x000f22000c1e1900 */
[----:B------:R-:W-:Y:S01]  /*06d0*/  LEA.HI.X R3, R10, UR7, R3, 0x2, P0 ;  /* 0x000000070a037c11 */ /* 0x000fe200080f1403 */
[----:B------:R-:W-:-:S04]  /*06e0*/  IMAD.WIDE R10, R11, 0x4, R8 ;  /* 0x000000040b0a7825 */ /* 0x000fc800078e0208 */
[----:B------:R-:W3:Y:S01]  /*06f0*/  LDG.E R16, desc[UR18][R2.64+0x4] ;  /* 0x0000041202107981 */ /* 0x000ee2000c1e1900 */
[----:B------:R-:W-:-:S03]  /*0700*/  IMAD.WIDE R14, R15, 0x4, R10 ;  /* 0x000000040f0e7825 */ /* 0x000fc600078e020a */
[----:B------:R-:W2:Y:S04]  /*0710*/  LDG.E R19, desc[UR18][R10.64] ;  /* 0x000000120a137981 */ /* 0x000ea8000c1e1900 */
[----:B------:R-:W2:Y:S04]  /*0720*/  LDG.E R18, desc[UR18][R2.64+0x8] ;  /* 0x0000081202127981 */ /* 0x000ea8000c1e1900 */
[----:B------:R-:W5:Y:S04]  /*0730*/  LDG.E R20, desc[UR18][R2.64+0xc] ;  /* 0x00000c1202147981 */ /* 0x000f68000c1e1900 */
[----:B------:R-:W5:Y:S01]  /*0740*/  LDG.E R14, desc[UR18][R14.64] ;  /* 0x000000120e0e7981 */ /* 0x000f62000c1e1900 */
[----:B------:R-:W-:Y:S01]  /*0750*/  UIADD3 UR4, UPT, UPT, UR4, 0x4, URZ ;  /* 0x0000000404047890 */ /* 0x000fe2000fffe0ff */
[----:B----4-:R-:W-:-:S04]  /*0760*/  FFMA R5, R5, R6, R12 ;  /* 0x0000000605057223 */ /* 0x010fc8000000000c */
[----:B---3--:R-:W-:-:S04]  /*0770*/  FFMA R5, R16, R17, R5 ;  /* 0x0000001110057223 */ /* 0x008fc80000000005 */
[----:B--2---:R-:W-:-:S04]  /*0780*/  FFMA R5, R18, R19, R5 ;  /* 0x0000001312057223 */ /* 0x004fc80000000005 */
[----:B-----5:R-:W-:-:S07]  /*0790*/  FFMA R12, R20, R14, R5 ;  /* 0x0000000e140c7223 */ /* 0x020fce0000000005 */
.L_x_8:
[----:B------:R-:W-:Y:S05]  /*07a0*/  BRA.U !UP1, `(.L_x_7) ;  /* 0x0000000109a87547 */ /* 0x000fea000b800000 */
[----:B------:R-:W-:Y:S01]  /*07b0*/  UISETP.NE.AND UP0, UPT, UR5, 0x1, UPT ;  /* 0x000000010500788c */ /* 0x000fe2000bf05270 */
[----:B------:R-:W-:Y:S01]  /*07c0*/  MOV R7, UR4 ;  /* 0x0000000400077c02 */ /* 0x000fe20008000f00 */
[----:B------:R-:W-:Y:S02]  /*07d0*/  ULOP3.LUT UR5, UR20, 0x1, URZ, 0xc0, !UPT ;  /* 0x0000000114057892 */ /* 0x000fe4000f8ec0ff */
[----:B------:R-:W-:Y:S02]  /*07e0*/  MOV R15, UR20 ;  /* 0x00000014000f7c02 */ /* 0x000fe40008000f00 */
[----:B------:R-:W-:Y:S01]  /*07f0*/  UISETP.NE.U32.AND UP1, UPT, UR5, 0x1, UPT ;  /* 0x000000010500788c */ /* 0x000fe2000bf25070 */
[----:B------:R-:W-:-:S04]  /*0800*/  PLOP3.LUT P1, PT, PT, PT, UP0, 0x80, 0x8 ;  /* 0x000000000008781c */ /* 0x000fc80003f2f008 */
[----:B------:R-:W1:Y:S01]  /*0810*/  @UP0 LDCU.128 UR8, c[0x0][0x380] ;  /* 0x00007000ff0807ac */ /* 0x000e620008000c00 */
[----:B------:R-:W-:Y:S01]  /*0820*/  PLOP3.LUT P0, PT, PT, PT, UP1, 0x80, 0x8 ;  /* 0x000000000008781c */ /* 0x000fe20003f0f018 */
[----:B------:R-:W2:Y:S04]  /*0830*/  @UP0 LDCU.64 UR6, c[0x0][0x380] ;  /* 0x00007000ff0607ac */ /* 0x000ea80008000a00 */
[----:B------:R-:W3:Y:S03]  /*0840*/  @!UP1 LDCU.128 UR12, c[0x0][0x380] ;  /* 0x00007000ff0c97ac */ /* 0x000ee60008000c00 */
[C---:B------:R-:W-:Y:S02]  /*0850*/  @P1 IADD3 R3, PT, PT, R13.reuse, UR4, RZ ;  /* 0x000000040d031c10 */ /* 0x040fe4000fffe0ff */
[----:B------:R-:W-:Y:S01]  /*0860*/  @P1 IADD3 R6, P2, PT, R13, UR4, RZ ;  /* 0x000000040d061c10 */ /* 0x000fe2000ff5e0ff */
[----:B------:R-:W-:Y:S01]  /*0870*/  @UP0 UIADD3 UR4, UPT, UPT, UR4, 0x2, URZ ;  /* 0x0000000204040890 */ /* 0x000fe2000fffe0ff */
[----:B-1----:R-:W-:Y:S01]  /*0880*/  MOV R11, UR9 ;  /* 0x00000009000b7c02 */ /* 0x002fe20008000f00 */
[----:B------:R-:W-:Y:S01]  /*0890*/  IMAD.U32 R10, RZ, RZ, UR8 ;  /* 0x00000008ff0a7e24 */ /* 0x000fe2000f8e00ff */
[----:B------:R-:W-:-:S02]  /*08a0*/  MOV R4, UR10 ;  /* 0x0000000a00047c02 */ /* 0x000fc40008000f00 */
[----:B------:R-:W-:Y:S01]  /*08b0*/  MOV R5, UR11 ;  /* 0x0000000b00057c02 */ /* 0x000fe20008000f00 */
[----:B------:R-:W-:-:S04]  /*08c0*/  @P1 IMAD.WIDE.U32 R10, R3, 0x4, R10 ;  /* 0x00000004030a1825 */ /* 0x000fc800078e000a */
[----:B------:R-:W-:Y:S01]  /*08d0*/  @P1 IMAD R3, R7, UR20, R0 ;  /* 0x0000001407031c24 */ /* 0x000fe2000f8e0200 */
[----:B------:R-:W-:Y:S01]  /*08e0*/  @P1 IADD3.X R7, PT, PT, RZ, RZ, RZ, P2, !PT ;  /* 0x000000ffff071210 */ /* 0x000fe200017fe4ff */
[----:B------:R-:W-:Y:S01]  /*08f0*/  IMAD.U32 R19, RZ, RZ, UR4 ;  /* 0x00000004ff137e24 */ /* 0x000fe2000f8e00ff */
[C---:B--2---:R-:W-:Y:S01]  /*0900*/  @P1 LEA R2, P2, R6.reuse, UR6, 0x2 ;  /* 0x0000000606021c11 */ /* 0x044fe2000f8410ff */
[----:B------:R-:W-:Y:S01]  /*0910*/  @P1 IMAD.WIDE R4, R3, 0x4, R4 ;  /* 0x0000000403041825 */ /* 0x000fe200078e0204 */
[----:B------:R-:W-:Y:S01]  /*0920*/  @!P0 IADD3 R17, PT, PT, R13, UR4, RZ ;  /* 0x000000040d118c10 */ /* 0x000fe2000fffe0ff */
[----:B0-----:R-:W2:Y:S01]  /*0930*/  @P1 LDG.E R11, desc[UR18][R10.64] ;  /* 0x000000120a0b1981 */ /* 0x001ea2000c1e1900 */
[----:B------:R-:W-:Y:S01]  /*0940*/  @P1 LEA.HI.X R3, R6, UR7, R7, 0x2, P2 ;  /* 0x0000000706031c11 */ /* 0x000fe200090f1407 */
[----:B------:R-:W-:Y:S01]  /*0950*/  @!P0 IMAD R19, R19, UR20, R0 ;  /* 0x0000001413138c24 */ /* 0x000fe2000f8e0200 */
[----:B---3--:R-:W-:Y:S01]  /*0960*/  MOV R6, UR12 ;  /* 0x0000000c00067c02 */ /* 0x008fe20008000f00 */
[----:B------:R-:W-:Y:S01]  /*0970*/  @P1 IMAD.WIDE R14, R15, 0x4, R4 ;  /* 0x000000040f0e1825 */ /* 0x000fe200078e0204 */
[----:B------:R-:W-:Y:S01]  /*0980*/  MOV R7, UR13 ;  /* 0x0000000d00077c02 */ /* 0x000fe20008000f00 */
[----:B------:R-:W2:Y:S01]  /*0990*/  @P1 LDG.E R4, desc[UR18][R4.64] ;  /* 0x0000001204041981 */ /* 0x000ea2000c1e1900 */
[----:B------:R-:W-:-:S02]  /*09a0*/  MOV R8, UR14 ;  /* 0x0000000e00087c02 */ /* 0x000fc40008000f00 */
[----:B------:R-:W-:Y:S01]  /*09b0*/  MOV R9, UR15 ;  /* 0x0000000f00097c02 */ /* 0x000fe20008000f00 */
[----:B------:R-:W-:Y:S01]  /*09c0*/  @!P0 IMAD.WIDE.U32 R6, R17, 0x4, R6 ;  /* 0x0000000411068825 */ /* 0x000fe200078e0006 */
[----:B------:R-:W3:Y:S03]  /*09d0*/  @P1 LDG.E R14, desc[UR18][R14.64] ;  /* 0x000000120e0e1981 */ /* 0x000ee6000c1e1900 */
[----:B------:R-:W-:Y:S01]  /*09e0*/  @!P0 IMAD.WIDE R8, R19, 0x4, R8 ;  /* 0x0000000413088825 */ /* 0x000fe200078e0208 */
[----:B------:R-:W3:Y:S04]  /*09f0*/  @P1 LDG.E R2, desc[UR18][R2.64+0x4] ;  /* 0x0000041202021981 */ /* 0x000ee8000c1e1900 */
[----:B------:R-:W4:Y:S04]  /*0a00*/  @!P0 LDG.E R7, desc[UR18][R6.64] ;  /* 0x0000001206078981 */ /* 0x000f28000c1e1900 */
[----:B------:R-:W4:Y:S01]  /*0a10*/  @!P0 LDG.E R8, desc[UR18][R8.64] ;  /* 0x0000001208088981 */ /* 0x000f22000c1e1900 */
[----:B--2---:R-:W-:-:S04]  /*0a20*/  @P1 FFMA R11, R11, R4, R12 ;  /* 0x000000040b0b1223 */ /* 0x004fc8000000000c */
[----:B---3--:R-:W-:-:S04]  /*0a30*/  @P1 FFMA R12, R2, R14, R11 ;  /* 0x0000000e020c1223 */ /* 0x008fc8000000000b */
[----:B----4-:R-:W-:-:S07]  /*0a40*/  @!P0 FFMA R12, R7, R8, R12 ;  /* 0x00000008070c8223 */ /* 0x010fce000000000c */
.L_x_7:
[----:B------:R-:W1:Y:S01]  /*0a50*/  LDC.64 R2, c[0x0][0x390] ;  /* 0x0000e400ff027b82 */ /* 0x000e620000000a00 */
[----:B------:R-:W-:-:S05]  /*0a60*/  IADD3 R13, PT, PT, R0, R13, RZ ;  /* 0x0000000d000d7210 */ /* 0x000fca0007ffe0ff */
[----:B-1----:R-:W-:-:S05]  /*0a70*/  IMAD.WIDE R2, R13, 0x4, R2 ;  /* 0x000000040d027825 */ /* 0x002fca00078e0202 */
[----:B0-----:R-:W-:Y:S01]  /*0a80*/  STG.E desc[UR18][R2.64], R12 ;  /* 0x0000000c02007986 */ /* 0x001fe2000c101912 */
[----:B------:R-:W-:Y:S05]  /*0a90*/  EXIT ;  /* 0x000000000000794d */ /* 0x000fea0003800000 */
.L_x_9:
        /* <DEDUP_REMOVED lines=14> */
.L_x_13:


//--------------------- .nv.shared.reserved.0     --------------------------
	.section	.nv.shared.reserved.0,"aw",@nobits
	.weak		__nv_reservedSMEM_offset_0_alias
	.size		__nv_reservedSMEM_offset_0_alias, 0, 64
	.other		__nv_reservedSMEM_offset_0_alias,@"STO_CUDA_RESERVED_SHARED STV_DEFAULT"
__nv_reservedSMEM_offset_0_alias:
	.zero		0
	.zero		64


//--------------------- .nv.shared._ZN6kineto15reduceSumKernelEPfS0_i --------------------------
	.section	.nv.shared._ZN6kineto15reduceSumKernelEPfS0_i,"aw",@nobits
	.sectionflags	@""
	.align	4
.nv.shared._ZN6kineto15reduceSumKernelEPfS0_i:
	.zero		2048


//--------------------- .nv.constant0._ZN6kineto6squareEPfi --------------------------
	.section	.nv.constant0._ZN6kineto6squareEPfi,"a",@progbits
	.sectionflags	@""
	.align	4
.nv.constant0._ZN6kineto6squareEPfi:
	.zero		908


//--------------------- .nv.constant0._ZN6kineto15reduceSumKernelEPfS0_i --------------------------
	.section	.nv.constant0._ZN6kineto15reduceSumKernelEPfS0_i,"a",@progbits
	.sectionflags	@""
	.align	4
.nv.constant0._ZN6kineto15reduceSumKernelEPfS0_i:
	.zero		916


//--------------------- .nv.constant0._ZN6kineto19elementWiseOpKernelEPfS0_S0_S0_S0_i --------------------------
	.section	.nv.constant0._ZN6kineto19elementWiseOpKernelEPfS0_S0_S0_S0_i,"a",@progbits
	.sectionflags	@""
	.align	4
.nv.constant0._ZN6kineto19elementWiseOpKernelEPfS0_S0_S0_S0_i:
	.zero		940


//--------------------- .nv.constant0._ZN6kineto20matrixMultiplyKernelEPfS0_S0_i --------------------------
	.section	.nv.constant0._ZN6kineto20matrixMultiplyKernelEPfS0_S0_i,"a",@progbits
	.sectionflags	@""
	.align	4
.nv.constant0._ZN6kineto20matrixMultiplyKernelEPfS0_S0_i:
	.zero		924


//--------------------- SYMBOLS --------------------------

	.type		.nv.reservedSmem.offset0,@object
	.size		.nv.reservedSmem.offset0,0x4
	.type		.nv.reservedSmem.cap,@object
	.size		.nv.reservedSmem.cap,0x4
